//
// Generated by NVIDIA NVVM Compiler
//
// Compiler Build ID: CL-36424714
// Cuda compilation tools, release 13.0, V13.0.88
// Based on NVVM 20.0.0
//

.version 9.0
.target sm_100
.address_size 64

	// .globl	_Z5probePyi

.visible .entry _Z5probePyi(
	.param .u64 .ptr .align 1 _Z5probePyi_param_0,
	.param .u32 _Z5probePyi_param_1
)
{
	.reg .pred 	%p<11>;
	.reg .b32 	%r<22>;
	.reg .b64 	%rd<56>;

	ld.param.u64 	%rd13, [_Z5probePyi_param_0];
	ld.param.u32 	%r12, [_Z5probePyi_param_1];
	cvta.to.global.u64 	%rd1, %rd13;
	mov.u32 	%r13, %ctaid.x;
	mov.u32 	%r14, %tid.x;
	or.b32  	%r15, %r13, %r14;
	setp.ne.s32 	%p1, %r15, 0;
	@%p1 bra 	$L__BB0_13;
	// begin inline asm
	mov.u64 %rd53, %globaltimer;
	// end inline asm
	setp.lt.s32 	%p2, %r12, 1;
	@%p2 bra 	$L__BB0_13;
	and.b32  	%r1, %r12, 7;
	setp.lt.u32 	%p3, %r12, 8;
	mov.b32 	%r20, 0;
	@%p3 bra 	$L__BB0_5;
	and.b32  	%r20, %r12, 2147483640;
	neg.s32 	%r18, %r20;
	add.s64 	%rd51, %rd1, 32;
$L__BB0_4:
	.pragma "nounroll";
	// begin inline asm
	mov.u64 %rd15, %globaltimer;
	// end inline asm
	sub.s64 	%rd23, %rd15, %rd53;
	st.global.u64 	[%rd51+-32], %rd23;
	// begin inline asm
	mov.u64 %rd16, %globaltimer;
	// end inline asm
	sub.s64 	%rd24, %rd16, %rd15;
	st.global.u64 	[%rd51+-24], %rd24;
	// begin inline asm
	mov.u64 %rd17, %globaltimer;
	// end inline asm
	sub.s64 	%rd25, %rd17, %rd16;
	st.global.u64 	[%rd51+-16], %rd25;
	// begin inline asm
	mov.u64 %rd18, %globaltimer;
	// end inline asm
	sub.s64 	%rd26, %rd18, %rd17;
	st.global.u64 	[%rd51+-8], %rd26;
	// begin inline asm
	mov.u64 %rd19, %globaltimer;
	// end inline asm
	sub.s64 	%rd27, %rd19, %rd18;
	st.global.u64 	[%rd51], %rd27;
	// begin inline asm
	mov.u64 %rd20, %globaltimer;
	// end inline asm
	sub.s64 	%rd28, %rd20, %rd19;
	st.global.u64 	[%rd51+8], %rd28;
	// begin inline asm
	mov.u64 %rd21, %globaltimer;
	// end inline asm
	sub.s64 	%rd29, %rd21, %rd20;
	st.global.u64 	[%rd51+16], %rd29;
	// begin inline asm
	mov.u64 %rd53, %globaltimer;
	// end inline asm
	sub.s64 	%rd30, %rd53, %rd21;
	st.global.u64 	[%rd51+24], %rd30;
	add.s32 	%r18, %r18, 8;
	add.s64 	%rd51, %rd51, 64;
	setp.ne.s32 	%p4, %r18, 0;
	@%p4 bra 	$L__BB0_4;
$L__BB0_5:
	setp.eq.s32 	%p5, %r1, 0;
	@%p5 bra 	$L__BB0_13;
	and.b32  	%r7, %r12, 3;
	setp.lt.u32 	%p6, %r1, 4;
	@%p6 bra 	$L__BB0_8;
	// begin inline asm
	mov.u64 %rd31, %globaltimer;
	// end inline asm
	sub.s64 	%rd35, %rd31, %rd53;
	mul.wide.u32 	%rd36, %r20, 8;
	add.s64 	%rd37, %rd1, %rd36;
	st.global.u64 	[%rd37], %rd35;
	// begin inline asm
	mov.u64 %rd32, %globaltimer;
	// end inline asm
	sub.s64 	%rd38, %rd32, %rd31;
	st.global.u64 	[%rd37+8], %rd38;
	// begin inline asm
	mov.u64 %rd33, %globaltimer;
	// end inline asm
	sub.s64 	%rd39, %rd33, %rd32;
	st.global.u64 	[%rd37+16], %rd39;
	// begin inline asm
	mov.u64 %rd53, %globaltimer;
	// end inline asm
	sub.s64 	%rd40, %rd53, %rd33;
	st.global.u64 	[%rd37+24], %rd40;
	add.s32 	%r20, %r20, 4;
$L__BB0_8:
	setp.eq.s32 	%p7, %r7, 0;
	@%p7 bra 	$L__BB0_13;
	setp.eq.s32 	%p8, %r7, 1;
	@%p8 bra 	$L__BB0_11;
	// begin inline asm
	mov.u64 %rd41, %globaltimer;
	// end inline asm
	sub.s64 	%rd43, %rd41, %rd53;
	mul.wide.u32 	%rd44, %r20, 8;
	add.s64 	%rd45, %rd1, %rd44;
	st.global.u64 	[%rd45], %rd43;
	// begin inline asm
	mov.u64 %rd53, %globaltimer;
	// end inline asm
	sub.s64 	%rd46, %rd53, %rd41;
	st.global.u64 	[%rd45+8], %rd46;
	add.s32 	%r20, %r20, 2;
$L__BB0_11:
	and.b32  	%r17, %r12, 1;
	setp.eq.b32 	%p9, %r17, 1;
	not.pred 	%p10, %p9;
	@%p10 bra 	$L__BB0_13;
	// begin inline asm
	mov.u64 %rd47, %globaltimer;
	// end inline asm
	sub.s64 	%rd48, %rd47, %rd53;
	mul.wide.u32 	%rd49, %r20, 8;
	add.s64 	%rd50, %rd1, %rd49;
	st.global.u64 	[%rd50], %rd48;
$L__BB0_13:
	ret;

}


// ===== COMPILED SASS (sm_100) =====

	.target	sm_100

	.elftype	@"ET_EXEC"


//--------------------- .note.nv.tkinfo           --------------------------
	.section	.note.nv.tkinfo,"",@"SHT_NOTE"
	.sectionflags	@"SHF_NOTE_NV_TKINFO"
	.tkinfo
        /*0018*/ 	.word	0x00000002
        /*0030*/ 	.string	""
        /*0030*/ 	.string	"ptxas"
        /*0030*/ 	.string	"Cuda compilation tools, release 13.0, V13.0.88"
        /*0030*/ 	.string	"Build cuda_13.0.r13.0/compiler.36424714_0"
        /*0030*/ 	.string	"-arch sm_100 -m 64 "



//--------------------- .note.nv.cuinfo           --------------------------
	.section	.note.nv.cuinfo,"",@"SHT_NOTE"
	.sectionflags	@"SHF_NOTE_NV_CUINFO"
        /*0018*/ 	.short	0x0002
        /*001a*/ 	.short	0x0064
        /*001c*/ 	.short	0x0082
	.zero		2


//--------------------- .nv.info                  --------------------------
	.section	.nv.info,"",@"SHT_CUDA_INFO"
	.align	4


	//----- nvinfo : EIATTR_REGCOUNT
	.align		4
        /*0000*/ 	.byte	0x04, 0x2f
        /*0002*/ 	.short	(.L_1 - .L_0)
	.align		4
.L_0:
        /*0004*/ 	.word	index@(_Z5probePyi)
        /*0008*/ 	.word	0x0000000f


	//----- nvinfo : EIATTR_FRAME_SIZE
	.align		4
.L_1:
        /*000c*/ 	.byte	0x04, 0x11
        /*000e*/ 	.short	(.L_3 - .L_2)
	.align		4
.L_2:
        /*0010*/ 	.word	index@(_Z5probePyi)
        /*0014*/ 	.word	0x00000000


	//----- nvinfo : EIATTR_MIN_STACK_SIZE
	.align		4
.L_3:
        /*0018*/ 	.byte	0x04, 0x12
        /*001a*/ 	.short	(.L_5 - .L_4)
	.align		4
.L_4:
        /*001c*/ 	.word	index@(_Z5probePyi)
        /*0020*/ 	.word	0x00000000
.L_5:


//--------------------- .nv.compat                --------------------------
	.section	.nv.compat,"",@"SHT_CUDA_COMPAT_INFO"
	.align	4
        /*0000*/ 	.byte	0x02, 0x09, 0x00, 0x00, 0x02, 0x02, 0x01, 0x00, 0x02, 0x05, 0x05, 0x00, 0x03, 0x07, 0x01, 0x01
        /*0010*/ 	.byte	0x02, 0x03, 0x00, 0x00, 0x02, 0x06, 0x01, 0x00, 0x04, 0x0b, 0x08, 0x00, 0x09, 0x00, 0x00, 0x00
        /*0020*/ 	.byte	0x00, 0x00, 0x00, 0x00


//--------------------- .nv.info._Z5probePyi      --------------------------
	.section	.nv.info._Z5probePyi,"",@"SHT_CUDA_INFO"
	.sectionflags	@""
	.align	4


	//----- nvinfo : EIATTR_CUDA_API_VERSION
	.align		4
        /*0000*/ 	.byte	0x04, 0x37
        /*0002*/ 	.short	(.L_7 - .L_6)
.L_6:
        /*0004*/ 	.word	0x00000082


	//----- nvinfo : EIATTR_KPARAM_INFO
	.align		4
.L_7:
        /*0008*/ 	.byte	0x04, 0x17
        /*000a*/ 	.short	(.L_9 - .L_8)
.L_8:
        /*000c*/ 	.word	0x00000000
        /*0010*/ 	.short	0x0001
        /*0012*/ 	.short	0x0008
        /*0014*/ 	.byte	0x00, 0xf0, 0x11, 0x00


	//----- nvinfo : EIATTR_KPARAM_INFO
	.align		4
.L_9:
        /*0018*/ 	.byte	0x04, 0x17
        /*001a*/ 	.short	(.L_11 - .L_10)
.L_10:
        /*001c*/ 	.word	0x00000000
        /*0020*/ 	.short	0x0000
        /*0022*/ 	.short	0x0000
        /*0024*/ 	.byte	0x00, 0xf5, 0x21, 0x00


	//----- nvinfo : EIATTR_SPARSE_MMA_MASK
	.align		4
.L_11:
        /*0028*/ 	.byte	0x03, 0x50
        /*002a*/ 	.short	0x0000


	//----- nvinfo : EIATTR_MAXREG_COUNT
	.align		4
        /*002c*/ 	.byte	0x03, 0x1b
        /*002e*/ 	.short	0x00ff


	//----- nvinfo : EIATTR_MERCURY_ISA_VERSION
	.align		4
        /*0030*/ 	.byte	0x03, 0x5f
        /*0032*/ 	.short	0x0101


	//----- nvinfo : EIATTR_VRC_CTA_INIT_COUNT
	.align		4
        /*0034*/ 	.byte	0x02, 0x4a
	.zero		1
	.zero		1


	//----- nvinfo : EIATTR_EXIT_INSTR_OFFSETS
	.align		4
        /*0038*/ 	.byte	0x04, 0x1c
        /*003a*/ 	.short	(.L_13 - .L_12)


	//   ....[0]....
.L_12:
        /*003c*/ 	.word	0x00000040


	//   ....[1]....
        /*0040*/ 	.word	0x00000080


	//   ....[2]....
        /*0044*/ 	.word	0x000003d0


	//   ....[3]....
        /*0048*/ 	.word	0x00000550


	//   ....[4]....
        /*004c*/ 	.word	0x00000650


	//   ....[5]....
        /*0050*/ 	.word	0x000006c0


	//----- nvinfo : EIATTR_CBANK_PARAM_SIZE
	.align		4
.L_13:
        /*0054*/ 	.byte	0x03, 0x19
        /*0056*/ 	.short	0x000c


	//----- nvinfo : EIATTR_PARAM_CBANK
	.align		4
        /*0058*/ 	.byte	0x04, 0x0a
        /*005a*/ 	.short	(.L_15 - .L_14)
	.align		4
.L_14:
        /*005c*/ 	.word	index@(.nv.constant0._Z5probePyi)
        /*0060*/ 	.short	0x0380
        /*0062*/ 	.short	0x000c


	//----- nvinfo : EIATTR_SW_WAR
	.align		4
.L_15:
        /*0064*/ 	.byte	0x04, 0x36
        /*0066*/ 	.short	(.L_17 - .L_16)
.L_16:
        /*0068*/ 	.word	0x00000008
.L_17:


//--------------------- .nv.callgraph             --------------------------
	.section	.nv.callgraph,"",@"SHT_CUDA_CALLGRAPH"
	.align	4
	.sectionentsize	8
	.align		4
        /*0000*/ 	.word	0x00000000
	.align		4
        /*0004*/ 	.word	0xffffffff
	.align		4
        /*0008*/ 	.word	0x00000000
	.align		4
        /*000c*/ 	.word	0xfffffffe
	.align		4
        /*0010*/ 	.word	0x00000000
	.align		4
        /*0014*/ 	.word	0xfffffffd
	.align		4
        /*0018*/ 	.word	0x00000000
	.align		4
        /*001c*/ 	.word	0xfffffffc


//--------------------- .text._Z5probePyi         --------------------------
	.section	.text._Z5probePyi,"ax",@progbits
	.align	128
        .global         _Z5probePyi
        .type           _Z5probePyi,@function
        .size           _Z5probePyi,(.L_x_5 - _Z5probePyi)
        .other          _Z5probePyi,@"STO_CUDA_ENTRY STV_DEFAULT"
_Z5probePyi:
.text._Z5probePyi:
[----:B------:R-:W-:Y:S01]  /*0000*/  LDC R1, c[0x0][0x37c] ;  /* 0x0000df00ff017b82 */ /* 0x000fe20000000800 */
[----:B------:R-:W0:Y:S07]  /*0010*/  S2R R0, SR_TID.X ;  /* 0x0000000000007919 */ /* 0x000e2e0000002100 */
[----:B------:R-:W0:Y:S02]  /*0020*/  S2UR UR4, SR_CTAID.X ;  /* 0x00000000000479c3 */ /* 0x000e240000002500 */
[----:B0-----:R-:W-:-:S13]  /*0030*/  LOP3.LUT P0, RZ, R0, UR4, RZ, 0xfc, !PT ;  /* 0x0000000400ff7c12 */ /* 0x001fda000f80fcff */
[----:B------:R-:W-:Y:S05]  /*0040*/  @P0 EXIT ;  /* 0x000000000000094d */ /* 0x000fea0003800000 */
[----:B------:R-:W-:Y:S01]  /*0050*/  CS2R R6, SR_GLOBALTIMERLO ;  /* 0x0000000000067805 */ /* 0x000fe20000015200 */
[----:B------:R-:W0:Y:S02]  /*0060*/  LDC R0, c[0x0][0x388] ;  /* 0x0000e200ff007b82 */ /* 0x000e240000000800 */
[----:B0-----:R-:W-:-:S13]  /*0070*/  ISETP.GE.AND P0, PT, R0, 0x1, PT ;  /* 0x000000010000780c */ /* 0x001fda0003f06270 */
[----:B------:R-:W-:Y:S05]  /*0080*/  @!P0 EXIT ;  /* 0x000000000000894d */ /* 0x000fea0003800000 */
[C---:B------:R-:W-:Y:S01]  /*0090*/  ISETP.GE.U32.AND P0, PT, R0.reuse, 0x8, PT ;  /* 0x000000080000780c */ /* 0x040fe20003f06070 */
[----:B------:R-:W0:Y:S01]  /*00a0*/  LDCU.64 UR6, c[0x0][0x358] ;  /* 0x00006b00ff0677ac */ /* 0x000e220008000a00 */
[----:B------:R-:W-:Y:S01]  /*00b0*/  LOP3.LUT R10, R0, 0x7, RZ, 0xc0, !PT ;  /* 0x00000007000a7812 */ /* 0x000fe200078ec0ff */
[----:B------:R-:W-:-:S10]  /*00c0*/  IMAD.MOV.U32 R2, RZ, RZ, RZ ;  /* 0x000000ffff027224 */ /* 0x000fd400078e00ff */
[----:B------:R-:W-:Y:S05]  /*00d0*/  @!P0 BRA `(.L_x_0) ;  /* 0x0000000000b88947 */ /* 0x000fea0003800000 */
[----:B------:R-:W1:Y:S01]  /*00e0*/  LDCU.64 UR4, c[0x0][0x380] ;  /* 0x00007000ff0477ac */ /* 0x000e620008000a00 */
[----:B------:R-:W-:-:S05]  /*00f0*/  LOP3.LUT R2, R0, 0x7ffffff8, RZ, 0xc0, !PT ;  /* 0x7ffffff800027812 */ /* 0x000fca00078ec0ff */
[----:B------:R-:W-:Y:S01]  /*0100*/  IMAD.MOV R3, RZ, RZ, -R2 ;  /* 0x000000ffff037224 */ /* 0x000fe200078e0a02 */
[----:B-1----:R-:W-:-:S04]  /*0110*/  UIADD3 UR4, UP0, UPT, UR4, 0x20, URZ ;  /* 0x0000002004047890 */ /* 0x002fc8000ff1e0ff */
[----:B------:R-:W-:Y:S02]  /*0120*/  UIADD3.X UR5, UPT, UPT, URZ, UR5, URZ, UP0, !UPT ;  /* 0x00000005ff057290 */ /* 0x000fe400087fe4ff */
[----:B------:R-:W-:-:S04]  /*0130*/  IMAD.U32 R11, RZ, RZ, UR4 ;  /* 0x00000004ff0b7e24 */ /* 0x000fc8000f8e00ff */
[----:B------:R-:W-:-:S07]  /*0140*/  IMAD.U32 R12, RZ, RZ, UR5 ;  /* 0x00000005ff0c7e24 */ /* 0x000fce000f8e00ff */
.L_x_1:
[----:B-1----:R-:W-:Y:S02]  /*0150*/  IMAD.MOV.U32 R4, RZ, RZ, R11 ;  /* 0x000000ffff047224 */ /* 0x002fe400078e000b */
[----:B------:R-:W-:Y:S01]  /*0160*/  IMAD.MOV.U32 R5, RZ, RZ, R12 ;  /* 0x000000ffff057224 */ /* 0x000fe200078e000c */
[----:B------:R-:W-:-:S06]  /*0170*/  CS2R R8, SR_GLOBALTIMERLO ;  /* 0x0000000000087805 */ /* 0x000fcc0000015200 */
[----:B------:R-:W-:-:S05]  /*0180*/  IADD3 R6, P0, PT, R8, -R6, RZ ;  /* 0x8000000608067210 */ /* 0x000fca0007f1e0ff */
[----:B------:R-:W-:-:S05]  /*0190*/  IMAD.X R7, R9, 0x1, ~R7, P0 ;  /* 0x0000000109077824 */ /* 0x000fca00000e0e07 */
[----:B0-----:R0:W-:Y:S02]  /*01a0*/  STG.E.64 desc[UR6][R4.64+-0x20], R6 ;  /* 0xffffe00604007986 */ /* 0x0011e4000c101b06 */
[----:B0-----:R-:W-:-:S06]  /*01b0*/  CS2R R6, SR_GLOBALTIMERLO ;  /* 0x0000000000067805 */ /* 0x001fcc0000015200 */
[----:B------:R-:W-:-:S05]  /*01c0*/  IADD3 R8, P0, PT, -R8, R6, RZ ;  /* 0x0000000608087210 */ /* 0x000fca0007f1e1ff */
[----:B------:R-:W-:-:S05]  /*01d0*/  IMAD.X R9, R7, 0x1, ~R9, P0 ;  /* 0x0000000107097824 */ /* 0x000fca00000e0e09 */
[----:B------:R0:W-:Y:S02]  /*01e0*/  STG.E.64 desc[UR6][R4.64+-0x18], R8 ;  /* 0xffffe80804007986 */ /* 0x0001e4000c101b06 */
        /* <DEDUP_REMOVED lines=21> */
[----:B------:R-:W-:Y:S01]  /*0340*/  IADD3 R8, P0, PT, -R8, R6, RZ ;  /* 0x0000000608087210 */ /* 0x000fe20007f1e1ff */
[----:B------:R-:W-:Y:S01]  /*0350*/  VIADD R3, R3, 0x8 ;  /* 0x0000000803037836 */ /* 0x000fe20000000000 */
[----:B------:R-:W-:-:S03]  /*0360*/  IADD3 R11, P1, PT, R4, 0x40, RZ ;  /* 0x00000040040b7810 */ /* 0x000fc60007f3e0ff */
[----:B------:R-:W-:Y:S01]  /*0370*/  IMAD.X R9, R7, 0x1, ~R9, P0 ;  /* 0x0000000107097824 */ /* 0x000fe200000e0e09 */
[----:B------:R-:W-:Y:S01]  /*0380*/  ISETP.NE.AND P0, PT, R3, RZ, PT ;  /* 0x000000ff0300720c */ /* 0x000fe20003f05270 */
[----:B------:R-:W-:-:S03]  /*0390*/  IMAD.X R12, RZ, RZ, R5, P1 ;  /* 0x000000ffff0c7224 */ /* 0x000fc600008e0605 */
[----:B------:R1:W-:Y:S09]  /*03a0*/  STG.E.64 desc[UR6][R4.64+0x18], R8 ;  /* 0x0000180804007986 */ /* 0x0003f2000c101b06 */
[----:B------:R-:W-:Y:S05]  /*03b0*/  @P0 BRA `(.L_x_1) ;  /* 0xfffffffc00640947 */ /* 0x000fea000383ffff */
.L_x_0:
[----:B------:R-:W-:-:S13]  /*03c0*/  ISETP.NE.AND P0, PT, R10, RZ, PT ;  /* 0x000000ff0a00720c */ /* 0x000fda0003f05270 */
[----:B0-----:R-:W-:Y:S05]  /*03d0*/  @!P0 EXIT ;  /* 0x000000000000894d */ /* 0x001fea0003800000 */
[----:B------:R-:W-:Y:S02]  /*03e0*/  ISETP.GE.U32.AND P0, PT, R10, 0x4, PT ;  /* 0x000000040a00780c */ /* 0x000fe40003f06070 */
[----:B------:R-:W-:-:S11]  /*03f0*/  LOP3.LUT R3, R0, 0x3, RZ, 0xc0, !PT ;  /* 0x0000000300037812 */ /* 0x000fd600078ec0ff */
[----:B------:R-:W-:Y:S05]  /*0400*/  @!P0 BRA `(.L_x_2) ;  /* 0x00000000004c8947 */ /* 0x000fea0003800000 */
[----:B-1----:R-:W-:Y:S01]  /*0410*/  CS2R R8, SR_GLOBALTIMERLO ;  /* 0x0000000000087805 */ /* 0x002fe20000015200 */
[----:B------:R-:W0:Y:S05]  /*0420*/  LDC.64 R4, c[0x0][0x380] ;  /* 0x0000e000ff047b82 */ /* 0x000e2a0000000a00 */
[----:B------:R-:W-:-:S05]  /*0430*/  IADD3 R6, P0, PT, -R6, R8, RZ ;  /* 0x0000000806067210 */ /* 0x000fca0007f1e1ff */
[----:B------:R-:W-:Y:S02]  /*0440*/  IMAD.X R7, R9, 0x1, ~R7, P0 ;  /* 0x0000000109077824 */ /* 0x000fe400000e0e07 */
[----:B0-----:R-:W-:-:S05]  /*0450*/  IMAD.WIDE.U32 R4, R2, 0x8, R4 ;  /* 0x0000000802047825 */ /* 0x001fca00078e0004 */
        /* <DEDUP_REMOVED lines=11> */
[----:B------:R-:W-:-:S04]  /*0510*/  VIADD R2, R2, 0x4 ;  /* 0x0000000402027836 */ /* 0x000fc80000000000 */
[----:B------:R-:W-:-:S05]  /*0520*/  IMAD.X R9, R7, 0x1, ~R9, P0 ;  /* 0x0000000107097824 */ /* 0x000fca00000e0e09 */
[----:B------:R0:W-:Y:S03]  /*0530*/  STG.E.64 desc[UR6][R4.64+0x18], R8 ;  /* 0x0000180804007986 */ /* 0x0001e6000c101b06 */
.L_x_2:
[----:B------:R-:W-:-:S13]  /*0540*/  ISETP.NE.AND P0, PT, R3, RZ, PT ;  /* 0x000000ff0300720c */ /* 0x000fda0003f05270 */
[----:B------:R-:W-:Y:S05]  /*0550*/  @!P0 EXIT ;  /* 0x000000000000894d */ /* 0x000fea0003800000 */
[----:B------:R-:W-:-:S13]  /*0560*/  ISETP.NE.AND P0, PT, R3, 0x1, PT ;  /* 0x000000010300780c */ /* 0x000fda0003f05270 */
[----:B------:R-:W-:Y:S05]  /*0570*/  @!P0 BRA `(.L_x_3) ;  /* 0x00000000002c8947 */ /* 0x000fea0003800000 */
[----:B01----:R-:W-:Y:S01]  /*0580*/  CS2R R4, SR_GLOBALTIMERLO ;  /* 0x0000000000047805 */ /* 0x003fe20000015200 */
[----:B------:R-:W0:Y:S05]  /*0590*/  LDC.64 R8, c[0x0][0x380] ;  /* 0x0000e000ff087b82 */ /* 0x000e2a0000000a00 */
[----:B------:R-:W-:-:S05]  /*05a0*/  IADD3 R6, P0, PT, -R6, R4, RZ ;  /* 0x0000000406067210 */ /* 0x000fca0007f1e1ff */
[----:B------:R-:W-:Y:S02]  /*05b0*/  IMAD.X R7, R5, 0x1, ~R7, P0 ;  /* 0x0000000105077824 */ /* 0x000fe400000e0e07 */
[----:B0-----:R-:W-:-:S05]  /*05c0*/  IMAD.WIDE.U32 R8, R2, 0x8, R8 ;  /* 0x0000000802087825 */ /* 0x001fca00078e0008 */
[----:B------:R0:W-:Y:S02]  /*05d0*/  STG.E.64 desc[UR6][R8.64], R6 ;  /* 0x0000000608007986 */ /* 0x0001e4000c101b06 */
[----:B0-----:R-:W-:-:S06]  /*05e0*/  CS2R R6, SR_GLOBALTIMERLO ;  /* 0x0000000000067805 */ /* 0x001fcc0000015200 */
[----:B------:R-:W-:Y:S01]  /*05f0*/  IADD3 R4, P0, PT, -R4, R6, RZ ;  /* 0x0000000604047210 */ /* 0x000fe20007f1e1ff */
[----:B------:R-:W-:-:S04]  /*0600*/  VIADD R2, R2, 0x2 ;  /* 0x0000000202027836 */ /* 0x000fc80000000000 */
[----:B------:R-:W-:-:S05]  /*0610*/  IMAD.X R5, R7, 0x1, ~R5, P0 ;  /* 0x0000000107057824 */ /* 0x000fca00000e0e05 */
[----:B------:R2:W-:Y:S03]  /*0620*/  STG.E.64 desc[UR6][R8.64+0x8], R4 ;  /* 0x0000080408007986 */ /* 0x0005e6000c101b06 */
.L_x_3:
[----:B------:R-:W-:-:S04]  /*0630*/  LOP3.LUT R0, R0, 0x1, RZ, 0xc0, !PT ;  /* 0x0000000100007812 */ /* 0x000fc800078ec0ff */
[----:B------:R-:W-:-:S13]  /*0640*/  ISETP.NE.U32.AND P0, PT, R0, 0x1, PT ;  /* 0x000000010000780c */ /* 0x000fda0003f05070 */
[----:B------:R-:W-:Y:S05]  /*0650*/  @P0 EXIT ;  /* 0x000000000000094d */ /* 0x000fea0003800000 */
[----:B012---:R-:W-:Y:S01]  /*0660*/  CS2R R4, SR_GLOBALTIMERLO ;  /* 0x0000000000047805 */ /* 0x007fe20000015200 */
[----:B------:R-:W0:Y:S05]  /*0670*/  LDC.64 R8, c[0x0][0x380] ;  /* 0x0000e000ff087b82 */ /* 0x000e2a0000000a00 */
[----:B------:R-:W-:-:S05]  /*0680*/  IADD3 R4, P0, PT, R4, -R6, RZ ;  /* 0x8000000604047210 */ /* 0x000fca0007f1e0ff */
[----:B------:R-:W-:Y:S02]  /*0690*/  IMAD.X R5, R5, 0x1, ~R7, P0 ;  /* 0x0000000105057824 */ /* 0x000fe400000e0e07 */
[----:B0-----:R-:W-:-:S05]  /*06a0*/  IMAD.WIDE.U32 R2, R2, 0x8, R8 ;  /* 0x0000000802027825 */ /* 0x001fca00078e0008 */
[----:B------:R-:W-:Y:S01]  /*06b0*/  STG.E.64 desc[UR6][R2.64], R4 ;  /* 0x0000000402007986 */ /* 0x000fe2000c101b06 */
[----:B------:R-:W-:Y:S05]  /*06c0*/  EXIT ;  /* 0x000000000000794d */ /* 0x000fea0003800000 */
.L_x_4:
[----:B------:R-:W-:-:S00]  /*06d0*/  BRA `(.L_x_4) ;  /* 0xfffffffc00fc7947 */ /* 0x000fc0000383ffff */
[----:B------:R-:W-:-:S00]  /*06e0*/  NOP ;  /* 0x0000000000007918 */ /* 0x000fc00000000000 */
        /* <DEDUP_REMOVED lines=9> */
.L_x_5:


//--------------------- .nv.shared.reserved.0     --------------------------
	.section	.nv.shared.reserved.0,"aw",@nobits
	.weak		__nv_reservedSMEM_offset_0_alias
	.size		__nv_reservedSMEM_offset_0_alias, 0, 64
	.other		__nv_reservedSMEM_offset_0_alias,@"STO_CUDA_RESERVED_SHARED STV_DEFAULT"
__nv_reservedSMEM_offset_0_alias:
	.zero		0
	.zero		64


//--------------------- .nv.constant0._Z5probePyi --------------------------
	.section	.nv.constant0._Z5probePyi,"a",@progbits
	.sectionflags	@""
	.align	4
.nv.constant0._Z5probePyi:
	.zero		908


//--------------------- SYMBOLS --------------------------

	.type		.nv.reservedSmem.offset0,@object
	.size		.nv.reservedSmem.offset0,0x4
